//
// Generated by NVIDIA NVVM Compiler
//
// Compiler Build ID: CL-36424714
// Cuda compilation tools, release 13.0, V13.0.88
// Based on NVVM 20.0.0
//

.version 9.0
.target sm_100
.address_size 64

	// .globl	_Z19kv_prefetch_overlapPKfS0_Pfii
// _ZZ19kv_prefetch_overlapPKfS0_PfiiE13state_storage has been demoted
.extern .shared .align 16 .b8 smem[];

.visible .entry _Z19kv_prefetch_overlapPKfS0_Pfii(
	.param .u64 .ptr .align 1 _Z19kv_prefetch_overlapPKfS0_Pfii_param_0,
	.param .u64 .ptr .align 1 _Z19kv_prefetch_overlapPKfS0_Pfii_param_1,
	.param .u64 .ptr .align 1 _Z19kv_prefetch_overlapPKfS0_Pfii_param_2,
	.param .u32 _Z19kv_prefetch_overlapPKfS0_Pfii_param_3,
	.param .u32 _Z19kv_prefetch_overlapPKfS0_Pfii_param_4
)
{
	.reg .pred 	%p<20>;
	.reg .b16 	%rs<23>;
	.reg .b32 	%r<93>;
	.reg .b32 	%f<6>;
	.reg .b64 	%rd<39>;
	// demoted variable
	.shared .align 8 .b8 _ZZ19kv_prefetch_overlapPKfS0_PfiiE13state_storage[40];
	ld.param.u64 	%rd8, [_Z19kv_prefetch_overlapPKfS0_Pfii_param_0];
	ld.param.u64 	%rd9, [_Z19kv_prefetch_overlapPKfS0_Pfii_param_1];
	ld.param.u64 	%rd10, [_Z19kv_prefetch_overlapPKfS0_Pfii_param_2];
	ld.param.u32 	%r21, [_Z19kv_prefetch_overlapPKfS0_Pfii_param_3];
	ld.param.u32 	%r22, [_Z19kv_prefetch_overlapPKfS0_Pfii_param_4];
	mov.u32 	%r1, %ntid.x;
	mov.u32 	%r23, %ntid.y;
	mul.lo.s32 	%r2, %r1, %r23;
	mov.u32 	%r3, %tid.x;
	mov.u32 	%r24, %tid.y;
	mov.u32 	%r25, %tid.z;
	mad.lo.s32 	%r26, %r25, %r23, %r24;
	mul.lo.s32 	%r27, %r26, %r1;
	or.b32  	%r28, %r27, %r3;
	setp.ne.s32 	%p1, %r28, 0;
	@%p1 bra 	$L__BB0_2;
	mov.u32 	%r38, %ntid.z;
	mul.lo.s32 	%r37, %r2, %r38;
	mov.u32 	%r31, _ZZ19kv_prefetch_overlapPKfS0_PfiiE13state_storage;
	add.s32 	%r29, %r31, 8;
	// begin inline asm
	mbarrier.init.shared.b64 [%r29], %r37;
	// end inline asm
	// begin inline asm
	mbarrier.init.shared.b64 [%r31], %r37;
	// end inline asm
	add.s32 	%r33, %r31, 24;
	// begin inline asm
	mbarrier.init.shared.b64 [%r33], %r37;
	// end inline asm
	add.s32 	%r35, %r31, 16;
	// begin inline asm
	mbarrier.init.shared.b64 [%r35], %r37;
	// end inline asm
	cvt.u64.u32 	%rd12, %r31;
	cvta.shared.u64 	%rd13, %rd12;
	add.s64 	%rd11, %rd13, 32;
	// begin inline asm
	st.relaxed.cta.b32 [%rd11],%r37;
	// end inline asm
$L__BB0_2:
	barrier.sync 	0;
	setp.lt.s32 	%p2, %r21, 1;
	@%p2 bra 	$L__BB0_27;
	shl.b32 	%r40, %r22, 2;
	mov.u32 	%r41, smem;
	add.s32 	%r4, %r41, %r40;
	cvta.to.global.u64 	%rd1, %rd10;
	cvta.to.global.u64 	%rd2, %rd8;
	cvta.to.global.u64 	%rd3, %rd9;
	mov.b16 	%rs22, 5;
	mov.b16 	%rs20, 0;
	mov.b32 	%r88, 0;
	mov.u32 	%r45, _ZZ19kv_prefetch_overlapPKfS0_PfiiE13state_storage;
	mov.u16 	%rs21, %rs20;
$L__BB0_4:
	mul.lo.s32 	%r6, %r88, %r22;
	and.b16  	%rs10, %rs20, 255;
	mul.wide.u16 	%r43, %rs10, 16;
	cvt.u32.u16 	%r44, %rs22;
	// begin inline asm
	mov.u64 %rd14, %globaltimer;
	// end inline asm
	add.s32 	%r46, %r45, %r43;
	add.s32 	%r7, %r46, 8;
	and.b32  	%r8, %r44, 1;
	mov.b32 	%r89, 0;
$L__BB0_5:
	// begin inline asm
	{
	.reg .pred p;
	mbarrier.try_wait.parity.shared.b64 p, [%r7], %r8;
	selp.b32 %r47, 1, 0, p;
	}
	// end inline asm
	setp.ne.s32 	%p3, %r47, 0;
	@%p3 bra 	$L__BB0_12;
	setp.gt.s32 	%p17, %r89, 15;
	@%p17 bra 	$L__BB0_8;
	add.s32 	%r89, %r89, 1;
	bra.uni 	$L__BB0_5;
$L__BB0_8:
	// begin inline asm
	mov.u64 %rd34, %globaltimer;
	// end inline asm
	sub.s64 	%rd5, %rd34, %rd14;
	setp.lt.s64 	%p18, %rd5, 4000000;
	@%p18 bra 	$L__BB0_10;
	mov.b32 	%r86, 1000000;
	// begin inline asm
	nanosleep.u32 %r86;
	// end inline asm
	bra.uni 	$L__BB0_5;
$L__BB0_10:
	setp.lt.s64 	%p19, %rd5, 40000;
	@%p19 bra 	$L__BB0_5;
	shr.s64 	%rd35, %rd5, 63;
	shr.u64 	%rd36, %rd35, 62;
	add.s64 	%rd37, %rd5, %rd36;
	shr.u64 	%rd38, %rd37, 2;
	cvt.u32.u64 	%r87, %rd38;
	// begin inline asm
	nanosleep.u32 %r87;
	// end inline asm
	bra.uni 	$L__BB0_5;
$L__BB0_12:
	setp.ge.s32 	%p4, %r3, %r22;
	@%p4 bra 	$L__BB0_15;
	mov.u32 	%r90, %r3;
$L__BB0_14:
	add.s32 	%r50, %r90, %r6;
	mul.wide.s32 	%rd15, %r50, 4;
	add.s64 	%rd16, %rd2, %rd15;
	ld.global.nc.f32 	%f1, [%rd16];
	shl.b32 	%r51, %r90, 2;
	add.s32 	%r53, %r41, %r51;
	st.shared.f32 	[%r53], %f1;
	add.s64 	%rd17, %rd3, %rd15;
	ld.global.nc.f32 	%f2, [%rd17];
	add.s32 	%r54, %r4, %r51;
	st.shared.f32 	[%r54], %f2;
	add.s32 	%r90, %r90, %r1;
	setp.lt.s32 	%p5, %r90, %r22;
	@%p5 bra 	$L__BB0_14;
$L__BB0_15:
	add.s32 	%r56, %r7, -8;
	// begin inline asm
	cp.async.mbarrier.arrive.shared.b64 [%r56];
	// end inline asm
	mov.b32 	%r57, 1;
	// begin inline asm
	mbarrier.arrive.shared::cta.b64                             %rd18,  [%r56], %r57;    // 2. 
	// end inline asm
	add.s16 	%rs4, %rs20, 1;
	and.b16  	%rs11, %rs21, 255;
	mul.wide.u16 	%r59, %rs11, 16;
	shr.u16 	%rs12, %rs22, 1;
	and.b16  	%rs13, %rs12, 1;
	// begin inline asm
	mov.u64 %rd19, %globaltimer;
	// end inline asm
	add.s32 	%r13, %r45, %r59;
	cvt.u32.u16 	%r14, %rs13;
	mov.b32 	%r91, 0;
$L__BB0_16:
	// begin inline asm
	{
	.reg .pred p;
	mbarrier.try_wait.parity.shared.b64 p, [%r13], %r14;
	selp.b32 %r61, 1, 0, p;
	}
	// end inline asm
	setp.ne.s32 	%p6, %r61, 0;
	@%p6 bra 	$L__BB0_23;
	setp.gt.s32 	%p14, %r91, 15;
	@%p14 bra 	$L__BB0_19;
	add.s32 	%r91, %r91, 1;
	bra.uni 	$L__BB0_16;
$L__BB0_19:
	// begin inline asm
	mov.u64 %rd29, %globaltimer;
	// end inline asm
	sub.s64 	%rd7, %rd29, %rd19;
	setp.lt.s64 	%p15, %rd7, 4000000;
	@%p15 bra 	$L__BB0_21;
	mov.b32 	%r84, 1000000;
	// begin inline asm
	nanosleep.u32 %r84;
	// end inline asm
	bra.uni 	$L__BB0_16;
$L__BB0_21:
	setp.lt.s64 	%p16, %rd7, 40000;
	@%p16 bra 	$L__BB0_16;
	shr.s64 	%rd30, %rd7, 63;
	shr.u64 	%rd31, %rd30, 62;
	add.s64 	%rd32, %rd7, %rd31;
	shr.u64 	%rd33, %rd32, 2;
	cvt.u32.u64 	%r85, %rd33;
	// begin inline asm
	nanosleep.u32 %r85;
	// end inline asm
	bra.uni 	$L__BB0_16;
$L__BB0_23:
	setp.ge.s32 	%p7, %r3, %r22;
	bar.sync 	0;
	@%p7 bra 	$L__BB0_26;
	mov.u32 	%r92, %r3;
$L__BB0_25:
	shl.b32 	%r64, %r92, 2;
	add.s32 	%r66, %r41, %r64;
	ld.shared.f32 	%f3, [%r66];
	add.s32 	%r67, %r4, %r64;
	ld.shared.f32 	%f4, [%r67];
	add.f32 	%f5, %f3, %f4;
	add.s32 	%r68, %r92, %r6;
	mul.wide.s32 	%rd20, %r68, 4;
	add.s64 	%rd21, %rd1, %rd20;
	st.global.f32 	[%rd21], %f5;
	add.s32 	%r92, %r92, %r1;
	setp.lt.s32 	%p8, %r92, %r22;
	@%p8 bra 	$L__BB0_25;
$L__BB0_26:
	and.b16  	%rs14, %rs4, 255;
	setp.eq.s16 	%p9, %rs14, 2;
	selp.u16 	%rs15, 1, 0, %p9;
	xor.b16  	%rs16, %rs22, %rs15;
	add.s32 	%r69, %r13, 8;
	mov.b32 	%r70, 1;
	// begin inline asm
	mbarrier.arrive.shared::cta.b64                             %rd22,  [%r69], %r70;    // 2. 
	// end inline asm
	add.s16 	%rs17, %rs21, 1;
	and.b16  	%rs18, %rs17, 255;
	setp.eq.s16 	%p10, %rs18, 2;
	xor.b16  	%rs19, %rs16, 2;
	selp.b16 	%rs22, %rs19, %rs16, %p10;
	selp.b16 	%rs21, 0, %rs17, %p10;
	bar.sync 	0;
	add.s32 	%r88, %r88, 1;
	setp.ne.s32 	%p11, %r88, %r21;
	selp.b16 	%rs20, 0, %rs4, %p9;
	@%p11 bra 	$L__BB0_4;
$L__BB0_27:
	// begin inline asm
	activemask.b32 %r71;
	// end inline asm
	mov.u32 	%r73, _ZZ19kv_prefetch_overlapPKfS0_PfiiE13state_storage;
	cvt.u64.u32 	%rd23, %r73;
	cvta.shared.u64 	%rd24, %rd23;
	add.s64 	%rd25, %rd24, 32;
	match.any.sync.b64 	%r20, %rd25, %r71;
	brev.b32 	%r74, %r20;
	bfind.shiftamt.u32 	%r75, %r74;
	// begin inline asm
	mov.u32 %r72, %laneid;
	// end inline asm
	setp.ne.s32 	%p12, %r72, %r75;
	@%p12 bra 	$L__BB0_30;
	popc.b32 	%r78, %r20;
	neg.s32 	%r77, %r78;
	// begin inline asm
	fence.sc.cta;
	// end inline asm
	cvta.shared.u64 	%rd28, %rd23;
	add.s64 	%rd26, %rd28, 32;
	// begin inline asm
	atom.add.acquire.cta.u32 %r76,[%rd26],%r77;
	// end inline asm
	setp.ne.s32 	%p13, %r76, %r78;
	@%p13 bra 	$L__BB0_30;
	// begin inline asm
	mbarrier.inval.shared.b64 [%r73];
	// end inline asm
	add.s32 	%r81, %r73, 8;
	// begin inline asm
	mbarrier.inval.shared.b64 [%r81];
	// end inline asm
	add.s32 	%r82, %r73, 16;
	// begin inline asm
	mbarrier.inval.shared.b64 [%r82];
	// end inline asm
	add.s32 	%r83, %r73, 24;
	// begin inline asm
	mbarrier.inval.shared.b64 [%r83];
	// end inline asm
$L__BB0_30:
	ret;

}


// ===== COMPILED SASS (sm_100) =====

	.target	sm_100

	.elftype	@"ET_EXEC"


//--------------------- .note.nv.tkinfo           --------------------------
	.section	.note.nv.tkinfo,"",@"SHT_NOTE"
	.sectionflags	@"SHF_NOTE_NV_TKINFO"
	.tkinfo
        /*0018*/ 	.word	0x00000002
        /*0030*/ 	.string	""
        /*0030*/ 	.string	"ptxas"
        /*0030*/ 	.string	"Cuda compilation tools, release 13.0, V13.0.88"
        /*0030*/ 	.string	"Build cuda_13.0.r13.0/compiler.36424714_0"
        /*0030*/ 	.string	"-arch sm_100 -m 64 "



//--------------------- .note.nv.cuinfo           --------------------------
	.section	.note.nv.cuinfo,"",@"SHT_NOTE"
	.sectionflags	@"SHF_NOTE_NV_CUINFO"
        /*0018*/ 	.short	0x0002
        /*001a*/ 	.short	0x0064
        /*001c*/ 	.short	0x0082
	.zero		2


//--------------------- .nv.info                  --------------------------
	.section	.nv.info,"",@"SHT_CUDA_INFO"
	.align	4


	//----- nvinfo : EIATTR_REGCOUNT
	.align		4
        /*0000*/ 	.byte	0x04, 0x2f
        /*0002*/ 	.short	(.L_1 - .L_0)
	.align		4
.L_0:
        /*0004*/ 	.word	index@(_Z19kv_prefetch_overlapPKfS0_Pfii)
        /*0008*/ 	.word	0x00000014


	//----- nvinfo : EIATTR_FRAME_SIZE
	.align		4
.L_1:
        /*000c*/ 	.byte	0x04, 0x11
        /*000e*/ 	.short	(.L_3 - .L_2)
	.align		4
.L_2:
        /*0010*/ 	.word	index@(_Z19kv_prefetch_overlapPKfS0_Pfii)
        /*0014*/ 	.word	0x00000000


	//----- nvinfo : EIATTR_MIN_STACK_SIZE
	.align		4
.L_3:
        /*0018*/ 	.byte	0x04, 0x12
        /*001a*/ 	.short	(.L_5 - .L_4)
	.align		4
.L_4:
        /*001c*/ 	.word	index@(_Z19kv_prefetch_overlapPKfS0_Pfii)
        /*0020*/ 	.word	0x00000000
.L_5:


//--------------------- .nv.compat                --------------------------
	.section	.nv.compat,"",@"SHT_CUDA_COMPAT_INFO"
	.align	4
        /*0000*/ 	.byte	0x02, 0x09, 0x00, 0x00, 0x02, 0x02, 0x01, 0x00, 0x02, 0x05, 0x05, 0x00, 0x03, 0x07, 0x01, 0x01
        /*0010*/ 	.byte	0x02, 0x03, 0x00, 0x00, 0x02, 0x06, 0x01, 0x00, 0x04, 0x0b, 0x08, 0x00, 0x09, 0x00, 0x00, 0x00
        /*0020*/ 	.byte	0x00, 0x00, 0x00, 0x00


//--------------------- .nv.info._Z19kv_prefetch_overlapPKfS0_Pfii --------------------------
	.section	.nv.info._Z19kv_prefetch_overlapPKfS0_Pfii,"",@"SHT_CUDA_INFO"
	.sectionflags	@""
	.align	4


	//----- nvinfo : EIATTR_CUDA_API_VERSION
	.align		4
        /*0000*/ 	.byte	0x04, 0x37
        /*0002*/ 	.short	(.L_7 - .L_6)
.L_6:
        /*0004*/ 	.word	0x00000082


	//----- nvinfo : EIATTR_KPARAM_INFO
	.align		4
.L_7:
        /*0008*/ 	.byte	0x04, 0x17
        /*000a*/ 	.short	(.L_9 - .L_8)
.L_8:
        /*000c*/ 	.word	0x00000000
        /*0010*/ 	.short	0x0004
        /*0012*/ 	.short	0x001c
        /*0014*/ 	.byte	0x00, 0xf0, 0x11, 0x00


	//----- nvinfo : EIATTR_KPARAM_INFO
	.align		4
.L_9:
        /*0018*/ 	.byte	0x04, 0x17
        /*001a*/ 	.short	(.L_11 - .L_10)
.L_10:
        /*001c*/ 	.word	0x00000000
        /*0020*/ 	.short	0x0003
        /*0022*/ 	.short	0x0018
        /*0024*/ 	.byte	0x00, 0xf0, 0x11, 0x00


	//----- nvinfo : EIATTR_KPARAM_INFO
	.align		4
.L_11:
        /*0028*/ 	.byte	0x04, 0x17
        /*002a*/ 	.short	(.L_13 - .L_12)
.L_12:
        /*002c*/ 	.word	0x00000000
        /*0030*/ 	.short	0x0002
        /*0032*/ 	.short	0x0010
        /*0034*/ 	.byte	0x00, 0xf5, 0x21, 0x00


	//----- nvinfo : EIATTR_KPARAM_INFO
	.align		4
.L_13:
        /*0038*/ 	.byte	0x04, 0x17
        /*003a*/ 	.short	(.L_15 - .L_14)
.L_14:
        /*003c*/ 	.word	0x00000000
        /*0040*/ 	.short	0x0001
        /*0042*/ 	.short	0x0008
        /*0044*/ 	.byte	0x00, 0xf5, 0x21, 0x00


	//----- nvinfo : EIATTR_KPARAM_INFO
	.align		4
.L_15:
        /*0048*/ 	.byte	0x04, 0x17
        /*004a*/ 	.short	(.L_17 - .L_16)
.L_16:
        /*004c*/ 	.word	0x00000000
        /*0050*/ 	.short	0x0000
        /*0052*/ 	.short	0x0000
        /*0054*/ 	.byte	0x00, 0xf5, 0x21, 0x00


	//----- nvinfo : EIATTR_SPARSE_MMA_MASK
	.align		4
.L_17:
        /*0058*/ 	.byte	0x03, 0x50
        /*005a*/ 	.short	0x0000


	//----- nvinfo : EIATTR_MAXREG_COUNT
	.align		4
        /*005c*/ 	.byte	0x03, 0x1b
        /*005e*/ 	.short	0x00ff


	//----- nvinfo : EIATTR_NUM_BARRIERS
	.align		4
        /*0060*/ 	.byte	0x02, 0x4c
        /*0062*/ 	.byte	0x01
	.zero		1


	//----- nvinfo : EIATTR_MERCURY_ISA_VERSION
	.align		4
        /*0064*/ 	.byte	0x03, 0x5f
        /*0066*/ 	.short	0x0101


	//----- nvinfo : EIATTR_COOP_GROUP_MASK_REGIDS
	.align		4
        /*0068*/ 	.byte	0x04, 0x29
        /*006a*/ 	.short	(.L_19 - .L_18)


	//   ....[0]....
.L_18:
        /*006c*/ 	.word	0xffffffff


	//   ....[1]....
        /*0070*/ 	.word	0x05000007


	//----- nvinfo : EIATTR_COOP_GROUP_INSTR_OFFSETS
	.align		4
.L_19:
        /*0074*/ 	.byte	0x04, 0x28
        /*0076*/ 	.short	(.L_21 - .L_20)


	//   ....[0]....
.L_20:
        /*0078*/ 	.word	0x00000250


	//   ....[1]....
        /*007c*/ 	.word	0x00000ba0


	//----- nvinfo : EIATTR_VRC_CTA_INIT_COUNT
	.align		4
.L_21:
        /*0080*/ 	.byte	0x02, 0x4a
	.zero		1
	.zero		1


	//----- nvinfo : EIATTR_MBARRIER_INSTR_OFFSETS
	.align		4
        /*0084*/ 	.byte	0x04, 0x39
        /*0086*/ 	.short	(.L_23 - .L_22)


	//   ....[0]....
.L_22:
        /*0088*/ 	.word	0x000001c0
        /*008c*/ 	.word	0x000000ff
        /*0090*/ 	.word	0x00000008
        /*0094*/ 	.short	0x0100
        /*0096*/ 	.byte	0x07
	.zero		1


	//   ....[1]....
        /*0098*/ 	.word	0x000001d0
        /*009c*/ 	.word	0x000000ff
        /*00a0*/ 	.word	0x00000000
        /*00a4*/ 	.short	0x0100
        /*00a6*/ 	.byte	0x07
	.zero		1


	//   ....[2]....
        /*00a8*/ 	.word	0x000001e0
        /*00ac*/ 	.word	0x000000ff
        /*00b0*/ 	.word	0x00000018
        /*00b4*/ 	.short	0x0100
        /*00b6*/ 	.byte	0x07
	.zero		1


	//   ....[3]....
        /*00b8*/ 	.word	0x000001f0
        /*00bc*/ 	.word	0x000000ff
        /*00c0*/ 	.word	0x00000010
        /*00c4*/ 	.short	0x0100
        /*00c6*/ 	.byte	0x07
	.zero		1


	//   ....[4]....
        /*00c8*/ 	.word	0x00000380
        /*00cc*/ 	.word	0x000000ff
        /*00d0*/ 	.word	0x00000008
        /*00d4*/ 	.short	0x010a
        /*00d6*/ 	.byte	0x08
	.zero		1


	//   ....[5]....
        /*00d8*/ 	.word	0x00000500
        /*00dc*/ 	.word	0x000000ff
        /*00e0*/ 	.word	0x00000008
        /*00e4*/ 	.short	0x010a
        /*00e6*/ 	.byte	0x08
	.zero		1


	//   ....[6]....
        /*00e8*/ 	.word	0x00000660
        /*00ec*/ 	.word	0x000000ff
        /*00f0*/ 	.word	0x00000000
        /*00f4*/ 	.short	0x0107
        /*00f6*/ 	.byte	0x08
	.zero		1


	//   ....[7]....
        /*00f8*/ 	.word	0x000006a0
        /*00fc*/ 	.word	0x000000ff
        /*0100*/ 	.word	0x00000000
        /*0104*/ 	.short	0x0101
        /*0106*/ 	.byte	0x08
	.zero		1


	//   ....[8]....
        /*0108*/ 	.word	0x00000730
        /*010c*/ 	.word	0x00000005
        /*0110*/ 	.word	0x00000000
        /*0114*/ 	.short	0x010a
        /*0116*/ 	.byte	0xff
	.zero		1


	//   ....[9]....
        /*0118*/ 	.word	0x000008b0
        /*011c*/ 	.word	0x00000005
        /*0120*/ 	.word	0x00000000
        /*0124*/ 	.short	0x010a
        /*0126*/ 	.byte	0xff
	.zero		1


	//   ....[10]....
        /*0128*/ 	.word	0x00000a20
        /*012c*/ 	.word	0x00000005
        /*0130*/ 	.word	0x00000008
        /*0134*/ 	.short	0x0101
        /*0136*/ 	.byte	0xff
	.zero		1


	//   ....[11]....
        /*0138*/ 	.word	0x00000c60
        /*013c*/ 	.word	0x00000006
        /*0140*/ 	.word	0x00000000
        /*0144*/ 	.short	0x0108
        /*0146*/ 	.byte	0xff
	.zero		1


	//   ....[12]....
        /*0148*/ 	.word	0x00000c70
        /*014c*/ 	.word	0x00000006
        /*0150*/ 	.word	0x00000008
        /*0154*/ 	.short	0x0108
        /*0156*/ 	.byte	0xff
	.zero		1


	//   ....[13]....
        /*0158*/ 	.word	0x00000c80
        /*015c*/ 	.word	0x00000006
        /*0160*/ 	.word	0x00000010
        /*0164*/ 	.short	0x0108
        /*0166*/ 	.byte	0xff
	.zero		1


	//   ....[14]....
        /*0168*/ 	.word	0x00000c90
        /*016c*/ 	.word	0x00000006
        /*0170*/ 	.word	0x00000018
        /*0174*/ 	.short	0x0108
        /*0176*/ 	.byte	0xff
	.zero		1


	//----- nvinfo : EIATTR_NUM_MBARRIERS
	.align		4
.L_23:
        /*0178*/ 	.byte	0x03, 0x38
        /*017a*/ 	.short	0x0004


	//----- nvinfo : EIATTR_EXIT_INSTR_OFFSETS
	.align		4
        /*017c*/ 	.byte	0x04, 0x1c
        /*017e*/ 	.short	(.L_25 - .L_24)


	//   ....[0]....
.L_24:
        /*0180*/ 	.word	0x00000be0


	//   ....[1]....
        /*0184*/ 	.word	0x00000c50


	//   ....[2]....
        /*0188*/ 	.word	0x00000ca0


	//----- nvinfo : EIATTR_CRS_STACK_SIZE
	.align		4
.L_25:
        /*018c*/ 	.byte	0x04, 0x1e
        /*018e*/ 	.short	(.L_27 - .L_26)
.L_26:
        /*0190*/ 	.word	0x00000000


	//----- nvinfo : EIATTR_CBANK_PARAM_SIZE
	.align		4
.L_27:
        /*0194*/ 	.byte	0x03, 0x19
        /*0196*/ 	.short	0x0020


	//----- nvinfo : EIATTR_PARAM_CBANK
	.align		4
        /*0198*/ 	.byte	0x04, 0x0a
        /*019a*/ 	.short	(.L_29 - .L_28)
	.align		4
.L_28:
        /*019c*/ 	.word	index@(.nv.constant0._Z19kv_prefetch_overlapPKfS0_Pfii)
        /*01a0*/ 	.short	0x0380
        /*01a2*/ 	.short	0x0020


	//----- nvinfo : EIATTR_SW_WAR
	.align		4
.L_29:
        /*01a4*/ 	.byte	0x04, 0x36
        /*01a6*/ 	.short	(.L_31 - .L_30)
.L_30:
        /*01a8*/ 	.word	0x00000008
.L_31:


//--------------------- .nv.callgraph             --------------------------
	.section	.nv.callgraph,"",@"SHT_CUDA_CALLGRAPH"
	.align	4
	.sectionentsize	8
	.align		4
        /*0000*/ 	.word	0x00000000
	.align		4
        /*0004*/ 	.word	0xffffffff
	.align		4
        /*0008*/ 	.word	0x00000000
	.align		4
        /*000c*/ 	.word	0xfffffffe
	.align		4
        /*0010*/ 	.word	0x00000000
	.align		4
        /*0014*/ 	.word	0xfffffffd
	.align		4
        /*0018*/ 	.word	0x00000000
	.align		4
        /*001c*/ 	.word	0xfffffffc


//--------------------- .text._Z19kv_prefetch_overlapPKfS0_Pfii --------------------------
	.section	.text._Z19kv_prefetch_overlapPKfS0_Pfii,"ax",@progbits
	.align	128
        .global         _Z19kv_prefetch_overlapPKfS0_Pfii
        .type           _Z19kv_prefetch_overlapPKfS0_Pfii,@function
        .size           _Z19kv_prefetch_overlapPKfS0_Pfii,(.L_x_19 - _Z19kv_prefetch_overlapPKfS0_Pfii)
        .other          _Z19kv_prefetch_overlapPKfS0_Pfii,@"STO_CUDA_ENTRY STV_DEFAULT"
_Z19kv_prefetch_overlapPKfS0_Pfii:
.text._Z19kv_prefetch_overlapPKfS0_Pfii:
[----:B------:R-:W-:Y:S01]  /*0000*/  LDC R1, c[0x0][0x37c] ;  /* 0x0000df00ff017b82 */ /* 0x000fe20000000800 */
[----:B------:R-:W0:Y:S01]  /*0010*/  S2R R2, SR_TID.Y ;  /* 0x0000000000027919 */ /* 0x000e220000002200 */
[----:B------:R-:W1:Y:S01]  /*0020*/  LDCU UR12, c[0x0][0x360] ;  /* 0x00006c00ff0c77ac */ /* 0x000e620008000800 */
[----:B------:R-:W-:Y:S01]  /*0030*/  BSSY.RECONVERGENT B0, `(.L_x_0) ;  /* 0x000001f000007945 */ /* 0x000fe20003800200 */
[----:B------:R-:W0:Y:S01]  /*0040*/  S2R R3, SR_TID.Z ;  /* 0x0000000000037919 */ /* 0x000e220000002300 */
[----:B------:R-:W0:Y:S01]  /*0050*/  LDCU UR9, c[0x0][0x364] ;  /* 0x00006c80ff0977ac */ /* 0x000e220008000800 */
[----:B------:R-:W2:Y:S01]  /*0060*/  S2R R0, SR_TID.X ;  /* 0x0000000000007919 */ /* 0x000ea20000002100 */
[----:B------:R-:W3:Y:S01]  /*0070*/  LDCU.64 UR10, c[0x0][0x358] ;  /* 0x00006b00ff0a77ac */ /* 0x000ee20008000a00 */
[----:B0-----:R-:W-:-:S04]  /*0080*/  IMAD R2, R3, UR9, R2 ;  /* 0x0000000903027c24 */ /* 0x001fc8000f8e0202 */
[----:B-1----:R-:W-:-:S05]  /*0090*/  IMAD R3, R2, UR12, RZ ;  /* 0x0000000c02037c24 */ /* 0x002fca000f8e02ff */
[----:B--2---:R-:W-:-:S13]  /*00a0*/  LOP3.LUT P0, RZ, R3, R0, RZ, 0xfc, !PT ;  /* 0x0000000003ff7212 */ /* 0x004fda000780fcff */
[----:B---3--:R-:W-:Y:S05]  /*00b0*/  @P0 BRA `(.L_x_1) ;  /* 0x0000000000580947 */ /* 0x008fea0003800000 */
[----:B------:R-:W0:Y:S01]  /*00c0*/  S2UR UR7, SR_CgaCtaId ;  /* 0x00000000000779c3 */ /* 0x000e220000008800 */
[----:B------:R-:W1:Y:S01]  /*00d0*/  LDCU UR6, c[0x0][0x368] ;  /* 0x00006d00ff0677ac */ /* 0x000e620008000800 */
[----:B------:R-:W-:-:S06]  /*00e0*/  UIMAD UR4, UR12, UR9, URZ ;  /* 0x000000090c0472a4 */ /* 0x000fcc000f8e02ff */
[----:B------:R-:W2:Y:S01]  /*00f0*/  S2UR UR8, SR_SWINHI ;  /* 0x00000000000879c3 */ /* 0x000ea20000002f00 */
[----:B-1----:R-:W-:-:S03]  /*0100*/  UIMAD UR6, UR4, UR6, URZ ;  /* 0x00000006040672a4 */ /* 0x002fc6000f8e02ff */
[----:B------:R-:W-:Y:S01]  /*0110*/  UMOV UR4, 0x400 ;  /* 0x0000040000047882 */ /* 0x000fe20000000000 */
[----:B------:R-:W-:-:S04]  /*0120*/  UIADD3 UR14, UPT, UPT, -UR6, 0x100000, URZ ;  /* 0x00100000060e7890 */ /* 0x000fc8000fffe1ff */
[----:B------:R-:W-:Y:S02]  /*0130*/  USHF.L.U32 UR15, UR14, 0xb, URZ ;  /* 0x0000000b0e0f7899 */ /* 0x000fe400080006ff */
[----:B------:R-:W-:Y:S02]  /*0140*/  USHF.L.U32 UR14, UR14, 0x1, URZ ;  /* 0x000000010e0e7899 */ /* 0x000fe400080006ff */
[----:B0-----:R-:W-:Y:S01]  /*0150*/  ULEA UR7, UR7, UR4, 0x18 ;  /* 0x0000000407077291 */ /* 0x001fe2000f8ec0ff */
[----:B------:R-:W-:-:S06]  /*0160*/  IMAD.U32 R5, RZ, RZ, UR6 ;  /* 0x00000006ff057e24 */ /* 0x000fcc000f8e00ff */
[----:B------:R-:W-:Y:S01]  /*0170*/  UMOV UR4, UR7 ;  /* 0x0000000700047c82 */ /* 0x000fe20008000000 */
[----:B--2---:R-:W-:Y:S01]  /*0180*/  UMOV UR5, UR8 ;  /* 0x0000000800057c82 */ /* 0x004fe20008000000 */
[----:B------:R-:W-:Y:S02]  /*0190*/  IMAD.U32 R2, RZ, RZ, UR4 ;  /* 0x00000004ff027e24 */ /* 0x000fe4000f8e00ff */
[----:B------:R-:W-:Y:S01]  /*01a0*/  IMAD.U32 R3, RZ, RZ, UR5 ;  /* 0x00000005ff037e24 */ /* 0x000fe2000f8e00ff */
[----:B------:R-:W0:Y:S02]  /*01b0*/  FENCE.VIEW.ASYNC.S ;  /* 0x00000000000073c6 */ /* 0x000e240000000000 */
[----:B0-----:R0:W1:Y:S01]  /*01c0*/  SYNCS.EXCH.64 URZ, [UR7+0x8], UR14 ;  /* 0x0000080e07ff75b2 */ /* 0x0010620008000100 */
[----:B------:R0:W1:Y:S01]  /*01d0*/  SYNCS.EXCH.64 URZ, [UR7], UR14 ;  /* 0x0000000e07ff75b2 */ /* 0x0000620008000100 */
[----:B------:R0:W1:Y:S01]  /*01e0*/  SYNCS.EXCH.64 URZ, [UR7+0x18], UR14 ;  /* 0x0000180e07ff75b2 */ /* 0x0000620008000100 */
[----:B------:R0:W1:Y:S02]  /*01f0*/  SYNCS.EXCH.64 URZ, [UR7+0x10], UR14 ;  /* 0x0000100e07ff75b2 */ /* 0x0000640008000100 */
[----:B-1----:R0:W-:Y:S01]  /*0200*/  ST.E.STRONG.SM desc[UR10][R2.64+0x20], R5 ;  /* 0x0000200502007985 */ /* 0x0021e2000c10b90a */
[----:B------:R-:W-:Y:S01]  /*0210*/  NOP ;  /* 0x0000000000007918 */ /* 0x000fe20000000000 */
.L_x_1:
[----:B0-----:R-:W-:Y:S05]  /*0220*/  BSYNC.RECONVERGENT B0 ;  /* 0x0000000000007941 */ /* 0x001fea0003800200 */
.L_x_0:
[----:B------:R-:W0:Y:S02]  /*0230*/  LDCU UR4, c[0x0][0x398] ;  /* 0x00007300ff0477ac */ /* 0x000e240008000800 */
[----:B0-----:R-:W-:Y:S01]  /*0240*/  UISETP.GE.AND UP0, UPT, UR4, 0x1, UPT ;  /* 0x000000010400788c */ /* 0x001fe2000bf06270 */
[----:B------:R-:W-:Y:S08]  /*0250*/  BAR.SYNC.DEFER_BLOCKING 0x0 ;  /* 0x0000000000007b1d */ /* 0x000ff00000010000 */
[----:B------:R-:W-:Y:S05]  /*0260*/  BRA.U !UP0, `(.L_x_2) ;  /* 0x0000000908247547 */ /* 0x000fea000b800000 */
[----:B------:R-:W0:Y:S01]  /*0270*/  S2UR UR8, SR_CgaCtaId ;  /* 0x00000000000879c3 */ /* 0x000e220000008800 */
[----:B------:R-:W1:Y:S01]  /*0280*/  LDCU UR7, c[0x0][0x39c] ;  /* 0x00007380ff0777ac */ /* 0x000e620008000800 */
[----:B------:R-:W-:Y:S01]  /*0290*/  IMAD.MOV.U32 R3, RZ, RZ, 0x5 ;  /* 0x00000005ff037424 */ /* 0x000fe200078e00ff */
[----:B------:R-:W-:Y:S01]  /*02a0*/  PRMT R4, RZ, 0x7610, R4 ;  /* 0x00007610ff047816 */ /* 0x000fe20000000004 */
[----:B------:R-:W-:Y:S01]  /*02b0*/  UMOV UR5, 0x400 ;  /* 0x0000040000057882 */ /* 0x000fe20000000000 */
[----:B------:R-:W-:Y:S01]  /*02c0*/  PRMT R2, RZ, 0x7610, R2 ;  /* 0x00007610ff027816 */ /* 0x000fe20000000002 */
[----:B------:R-:W-:-:S04]  /*02d0*/  UIADD3 UR4, UPT, UPT, UR5, 0x30, URZ ;  /* 0x0000003005047890 */ /* 0x000fc8000fffe0ff */
[----:B0-----:R-:W-:Y:S02]  /*02e0*/  ULEA UR6, UR8, UR4, 0x18 ;  /* 0x0000000408067291 */ /* 0x001fe4000f8ec0ff */
[----:B------:R-:W-:Y:S02]  /*02f0*/  ULEA UR9, UR8, UR5, 0x18 ;  /* 0x0000000508097291 */ /* 0x000fe4000f8ec0ff */
[----:B-1----:R-:W-:Y:S01]  /*0300*/  ULEA UR7, UR7, UR6, 0x2 ;  /* 0x0000000607077291 */ /* 0x002fe2000f8e10ff */
[----:B------:R-:W-:-:S11]  /*0310*/  UMOV UR4, URZ ;  /* 0x000000ff00047c82 */ /* 0x000fd60008000000 */
.L_x_17:
[----:B------:R-:W-:-:S04]  /*0320*/  LOP3.LUT R5, R4, 0xff, RZ, 0xc0, !PT ;  /* 0x000000ff04057812 */ /* 0x000fc800078ec0ff */
[----:B------:R-:W-:Y:S02]  /*0330*/  R2UR UR5, R5 ;  /* 0x00000000050572ca */ /* 0x000fe400000e0000 */
[----:B------:R-:W-:-:S11]  /*0340*/  CS2R R6, SR_GLOBALTIMERLO ;  /* 0x0000000000067805 */ /* 0x000fd60000015200 */
[----:B------:R-:W-:Y:S01]  /*0350*/  ULEA UR8, UR5, UR9, 0x4 ;  /* 0x0000000905087291 */ /* 0x000fe2000f8e20ff */
[----:B------:R-:W-:-:S04]  /*0360*/  LOP3.LUT R5, R3, 0x1, RZ, 0xc0, !PT ;  /* 0x0000000103057812 */ /* 0x000fc800078ec0ff */
[----:B-1----:R-:W-:-:S04]  /*0370*/  SHF.L.U32 R8, R5, 0x1f, RZ ;  /* 0x0000001f05087819 */ /* 0x002fc800000006ff */
[----:B------:R-:W0:Y:S02]  /*0380*/  SYNCS.PHASECHK.TRANS64.TRYWAIT P0, [UR8+0x8], R8 ;  /* 0x00000808ff0075a7 */ /* 0x000e240008001108 */
[----:B0-----:R-:W-:Y:S05]  /*0390*/  @P0 BRA `(.L_x_3) ;  /* 0x0000000000600947 */ /* 0x001fea0003800000 */
[----:B------:R-:W-:Y:S01]  /*03a0*/  SHF.L.U32 R10, R5, 0x1f, RZ ;  /* 0x0000001f050a7819 */ /* 0x000fe200000006ff */
[----:B------:R-:W-:-:S06]  /*03b0*/  UMOV UR5, URZ ;  /* 0x000000ff00057c82 */ /* 0x000fcc0008000000 */
.L_x_6:
[----:B------:R-:W-:-:S11]  /*03c0*/  UISETP.GT.AND UP0, UPT, UR5, 0xf, UPT ;  /* 0x0000000f0500788c */ /* 0x000fd6000bf04270 */
[----:B------:R-:W-:Y:S01]  /*03d0*/  @!UP0 UIADD3 UR5, UPT, UPT, UR5, 0x1, URZ ;  /* 0x0000000105058890 */ /* 0x000fe2000fffe0ff */
[----:B------:R-:W-:Y:S11]  /*03e0*/  BRA.U !UP0, `(.L_x_4) ;  /* 0x0000000108447547 */ /* 0x000ff6000b800000 */
[----:B------:R-:W-:-:S06]  /*03f0*/  CS2R R8, SR_GLOBALTIMERLO ;  /* 0x0000000000087805 */ /* 0x000fcc0000015200 */
[----:B------:R-:W-:-:S05]  /*0400*/  IADD3 R8, P0, PT, -R6, R8, RZ ;  /* 0x0000000806087210 */ /* 0x000fca0007f1e1ff */
[----:B------:R-:W-:Y:S01]  /*0410*/  IMAD.X R9, R9, 0x1, ~R7, P0 ;  /* 0x0000000109097824 */ /* 0x000fe200000e0e07 */
[----:B------:R-:W-:-:S04]  /*0420*/  ISETP.GE.U32.AND P0, PT, R8, 0x3d0900, PT ;  /* 0x003d09000800780c */ /* 0x000fc80003f06070 */
[----:B------:R-:W-:-:S13]  /*0430*/  ISETP.GE.AND.EX P0, PT, R9, RZ, PT, P0 ;  /* 0x000000ff0900720c */ /* 0x000fda0003f06300 */
[----:B------:R-:W-:Y:S05]  /*0440*/  @!P0 BRA `(.L_x_5) ;  /* 0x0000000000088947 */ /* 0x000fea0003800000 */
[----:B------:R-:W-:Y:S05]  /*0450*/  NANOSLEEP 0xf4240 ;  /* 0x000f42400000795d */ /* 0x000fea0003800000 */
[----:B------:R-:W-:Y:S05]  /*0460*/  BRA `(.L_x_4) ;  /* 0x0000000000247947 */ /* 0x000fea0003800000 */
.L_x_5:
[----:B------:R-:W-:-:S04]  /*0470*/  ISETP.GE.U32.AND P0, PT, R8, 0x9c40, PT ;  /* 0x00009c400800780c */ /* 0x000fc80003f06070 */
[----:B------:R-:W-:-:S13]  /*0480*/  ISETP.GE.AND.EX P0, PT, R9, RZ, PT, P0 ;  /* 0x000000ff0900720c */ /* 0x000fda0003f06300 */
[----:B------:R-:W-:Y:S05]  /*0490*/  @!P0 BRA `(.L_x_4) ;  /* 0x0000000000188947 */ /* 0x000fea0003800000 */
[----:B------:R-:W-:-:S04]  /*04a0*/  SHF.R.S32.HI R5, RZ, 0x1f, R9 ;  /* 0x0000001fff057819 */ /* 0x000fc80000011409 */
[----:B------:R-:W-:-:S05]  /*04b0*/  LEA.HI R5, P0, R5, R8, RZ, 0x2 ;  /* 0x0000000805057211 */ /* 0x000fca00078110ff */
[----:B------:R-:W-:-:S05]  /*04c0*/  IMAD.X R8, RZ, RZ, R9, P0 ;  /* 0x000000ffff087224 */ /* 0x000fca00000e0609 */
[----:B------:R-:W-:-:S04]  /*04d0*/  SHF.R.U64 R5, R5, 0x2, R8 ;  /* 0x0000000205057819 */ /* 0x000fc80000001208 */
[----:B------:R-:W-:Y:S05]  /*04e0*/  NANOSLEEP R5 ;  /* 0x000000050000735d */ /* 0x000fea0003800000 */
[----:B------:R-:W-:Y:S01]  /*04f0*/  NOP ;  /* 0x0000000000007918 */ /* 0x000fe20000000000 */
.L_x_4:
[----:B------:R-:W0:Y:S02]  /*0500*/  SYNCS.PHASECHK.TRANS64.TRYWAIT P0, [UR8+0x8], R10 ;  /* 0x0000080aff0075a7 */ /* 0x000e240008001108 */
[----:B0-----:R-:W-:Y:S05]  /*0510*/  @!P0 BRA `(.L_x_6) ;  /* 0xfffffffc00a88947 */ /* 0x001fea000383ffff */
.L_x_3:
[----:B------:R-:W0:Y:S01]  /*0520*/  LDC R14, c[0x0][0x39c] ;  /* 0x0000e700ff0e7b82 */ /* 0x000e220000000800 */
[----:B------:R-:W-:Y:S01]  /*0530*/  BSSY.RECONVERGENT B0, `(.L_x_7) ;  /* 0x0000012000007945 */ /* 0x000fe20003800200 */
[----:B0-----:R-:W-:-:S13]  /*0540*/  ISETP.GE.AND P0, PT, R0, R14, PT ;  /* 0x0000000e0000720c */ /* 0x001fda0003f06270 */
[----:B------:R-:W-:Y:S05]  /*0550*/  @P0 BRA `(.L_x_8) ;  /* 0x00000000003c0947 */ /* 0x000fea0003800000 */
[----:B------:R-:W0:Y:S01]  /*0560*/  LDC.64 R6, c[0x0][0x380] ;  /* 0x0000e000ff067b82 */ /* 0x000e220000000a00 */
[----:B------:R-:W-:-:S07]  /*0570*/  IMAD.MOV.U32 R5, RZ, RZ, R0 ;  /* 0x000000ffff057224 */ /* 0x000fce00078e0000 */
[----:B------:R-:W1:Y:S02]  /*0580*/  LDC.64 R8, c[0x0][0x388] ;  /* 0x0000e200ff087b82 */ /* 0x000e640000000a00 */
.L_x_9:
[----:B------:R-:W-:-:S04]  /*0590*/  IMAD R13, R14, UR4, R5 ;  /* 0x000000040e0d7c24 */ /* 0x000fc8000f8e0205 */
[----:B0-2---:R-:W-:-:S04]  /*05a0*/  IMAD.WIDE R10, R13, 0x4, R6 ;  /* 0x000000040d0a7825 */ /* 0x005fc800078e0206 */
[----:B-1----:R-:W-:Y:S02]  /*05b0*/  IMAD.WIDE R12, R13, 0x4, R8 ;  /* 0x000000040d0c7825 */ /* 0x002fe400078e0208 */
[----:B------:R-:W2:Y:S04]  /*05c0*/  LDG.E.CONSTANT R10, desc[UR10][R10.64] ;  /* 0x0000000a0a0a7981 */ /* 0x000ea8000c1e9900 */
[----:B------:R-:W3:Y:S01]  /*05d0*/  LDG.E.CONSTANT R12, desc[UR10][R12.64] ;  /* 0x0000000a0c0c7981 */ /* 0x000ee2000c1e9900 */
[C---:B------:R-:W-:Y:S02]  /*05e0*/  LEA R15, R5.reuse, UR6, 0x2 ;  /* 0x00000006050f7c11 */ /* 0x040fe4000f8e10ff */
[C---:B------:R-:W-:Y:S01]  /*05f0*/  LEA R17, R5.reuse, UR7, 0x2 ;  /* 0x0000000705117c11 */ /* 0x040fe2000f8e10ff */
[----:B------:R-:W-:-:S05]  /*0600*/  VIADD R5, R5, UR12 ;  /* 0x0000000c05057c36 */ /* 0x000fca0008000000 */
[----:B------:R-:W-:Y:S01]  /*0610*/  ISETP.GE.AND P0, PT, R5, R14, PT ;  /* 0x0000000e0500720c */ /* 0x000fe20003f06270 */
[----:B--2---:R2:W-:Y:S04]  /*0620*/  STS [R15], R10 ;  /* 0x0000000a0f007388 */ /* 0x0045e80000000800 */
[----:B---3--:R2:W-:Y:S08]  /*0630*/  STS [R17], R12 ;  /* 0x0000000c11007388 */ /* 0x0085f00000000800 */
[----:B------:R-:W-:Y:S05]  /*0640*/  @!P0 BRA `(.L_x_9) ;  /* 0xfffffffc00d08947 */ /* 0x000fea000383ffff */
.L_x_8:
[----:B------:R-:W-:Y:S05]  /*0650*/  BSYNC.RECONVERGENT B0 ;  /* 0x0000000000007941 */ /* 0x000fea0003800200 */
.L_x_7:
[----:B------:R-:W-:Y:S01]  /*0660*/  NOP ;  /* 0x0000000000007918 */ /* 0x000fe20000000000 */
[----:B------:R-:W-:Y:S01]  /*0670*/  SYNCS.ARRIVE.TRANS64.RED.A0T1 RZ, [UR8], RZ ;  /* 0x000000ffffff79a7 */ /* 0x000fe20008200408 */
[----:B------:R-:W-:Y:S01]  /*0680*/  ARRIVES.LDGSTSBAR.64.TRANSCNT [UR8] ;  /* 0x00000000ff0079b0 */ /* 0x000fe20008002a08 */
[----:B------:R-:W-:Y:S01]  /*0690*/  NOP ;  /* 0x0000000000007918 */ /* 0x000fe20000000000 */
[----:B------:R-:W-:Y:S01]  /*06a0*/  SYNCS.ARRIVE.TRANS64.A1T0 RZ, [UR8], RZ ;  /* 0x000000ffffff79a7 */ /* 0x000fe20008100008 */
[----:B------:R-:W-:Y:S01]  /*06b0*/  LOP3.LUT R6, R3, 0xffff, RZ, 0xc0, !PT ;  /* 0x0000ffff03067812 */ /* 0x000fe200078ec0ff */
[----:B------:R-:W-:Y:S01]  /*06c0*/  VIADD R4, R4, 0x1 ;  /* 0x0000000104047836 */ /* 0x000fe20000000000 */
[----:B------:R-:W-:Y:S02]  /*06d0*/  LOP3.LUT R5, R2, 0xff, RZ, 0xc0, !PT ;  /* 0x000000ff02057812 */ /* 0x000fe400078ec0ff */
[----:B------:R-:W-:-:S04]  /*06e0*/  SHF.R.U32.HI R6, RZ, 0x1, R6 ;  /* 0x00000001ff067819 */ /* 0x000fc80000011606 */
[----:B------:R-:W-:Y:S02]  /*06f0*/  LOP3.LUT R9, R6, 0x1, RZ, 0xc0, !PT ;  /* 0x0000000106097812 */ /* 0x000fe400078ec0ff */
[----:B------:R-:W-:Y:S02]  /*0700*/  CS2R R6, SR_GLOBALTIMERLO ;  /* 0x0000000000067805 */ /* 0x000fe40000015200 */
[----:B------:R-:W-:Y:S02]  /*0710*/  LEA R5, R5, UR9, 0x4 ;  /* 0x0000000905057c11 */ /* 0x000fe4000f8e20ff */
[----:B------:R-:W-:-:S04]  /*0720*/  SHF.L.U32 R8, R9, 0x1f, RZ ;  /* 0x0000001f09087819 */ /* 0x000fc800000006ff */
[----:B------:R-:W0:Y:S02]  /*0730*/  SYNCS.PHASECHK.TRANS64.TRYWAIT P0, [R5+URZ], R8 ;  /* 0x00000008050075a7 */ /* 0x000e2400080011ff */
[----:B0-----:R-:W-:Y:S05]  /*0740*/  @P0 BRA `(.L_x_10) ;  /* 0x0000000000600947 */ /* 0x001fea0003800000 */
[----:B--2---:R-:W-:Y:S01]  /*0750*/  SHF.L.U32 R10, R9, 0x1f, RZ ;  /* 0x0000001f090a7819 */ /* 0x004fe200000006ff */
[----:B------:R-:W-:-:S06]  /*0760*/  UMOV UR5, URZ ;  /* 0x000000ff00057c82 */ /* 0x000fcc0008000000 */
.L_x_13:
        /* <DEDUP_REMOVED lines=11> */
.L_x_12:
        /* <DEDUP_REMOVED lines=9> */
.L_x_11:
[----:B------:R-:W0:Y:S02]  /*08b0*/  SYNCS.PHASECHK.TRANS64.TRYWAIT P0, [R5+URZ], R10 ;  /* 0x0000000a050075a7 */ /* 0x000e2400080011ff */
[----:B0-----:R-:W-:Y:S05]  /*08c0*/  @!P0 BRA `(.L_x_13) ;  /* 0xfffffffc00a88947 */ /* 0x001fea000383ffff */
.L_x_10:
[----:B--2---:R-:W0:Y:S01]  /*08d0*/  LDC R15, c[0x0][0x39c] ;  /* 0x0000e700ff0f7b82 */ /* 0x004e220000000800 */
[----:B------:R-:W-:Y:S07]  /*08e0*/  BSSY.RECONVERGENT B0, `(.L_x_14) ;  /* 0x0000011000007945 */ /* 0x000fee0003800200 */
[----:B------:R-:W-:Y:S01]  /*08f0*/  BAR.SYNC.DEFER_BLOCKING 0x0 ;  /* 0x0000000000007b1d */ /* 0x000fe20000010000 */
[----:B0-----:R-:W-:-:S13]  /*0900*/  ISETP.GE.AND P0, PT, R0, R15, PT ;  /* 0x0000000f0000720c */ /* 0x001fda0003f06270 */
[----:B------:R-:W-:Y:S05]  /*0910*/  @P0 BRA `(.L_x_15) ;  /* 0x0000000000340947 */ /* 0x000fea0003800000 */
[----:B------:R-:W0:Y:S01]  /*0920*/  LDC.64 R6, c[0x0][0x390] ;  /* 0x0000e400ff067b82 */ /* 0x000e220000000a00 */
[----:B------:R-:W-:-:S07]  /*0930*/  IMAD.MOV.U32 R10, RZ, RZ, R0 ;  /* 0x000000ffff0a7224 */ /* 0x000fce00078e0000 */
.L_x_16:
[C---:B------:R-:W-:Y:S01]  /*0940*/  LEA R11, R10.reuse, UR6, 0x2 ;  /* 0x000000060a0b7c11 */ /* 0x040fe2000f8e10ff */
[----:B-1----:R-:W-:Y:S01]  /*0950*/  IMAD R9, R15, UR4, R10 ;  /* 0x000000040f097c24 */ /* 0x002fe2000f8e020a */
[C---:B------:R-:W-:Y:S01]  /*0960*/  LEA R12, R10.reuse, UR7, 0x2 ;  /* 0x000000070a0c7c11 */ /* 0x040fe2000f8e10ff */
[----:B------:R-:W-:Y:S02]  /*0970*/  VIADD R10, R10, UR12 ;  /* 0x0000000c0a0a7c36 */ /* 0x000fe40008000000 */
[----:B0-----:R-:W-:Y:S01]  /*0980*/  IMAD.WIDE R8, R9, 0x4, R6 ;  /* 0x0000000409087825 */ /* 0x001fe200078e0206 */
[----:B------:R-:W-:Y:S02]  /*0990*/  LDS R11, [R11] ;  /* 0x000000000b0b7984 */ /* 0x000fe40000000800 */
[----:B------:R-:W-:Y:S02]  /*09a0*/  ISETP.GE.AND P0, PT, R10, R15, PT ;  /* 0x0000000f0a00720c */ /* 0x000fe40003f06270 */
[----:B------:R-:W0:Y:S02]  /*09b0*/  LDS R12, [R12] ;  /* 0x000000000c0c7984 */ /* 0x000e240000000800 */
[----:B0-----:R-:W-:-:S05]  /*09c0*/  FADD R13, R11, R12 ;  /* 0x0000000c0b0d7221 */ /* 0x001fca0000000000 */
[----:B------:R1:W-:Y:S04]  /*09d0*/  STG.E desc[UR10][R8.64], R13 ;  /* 0x0000000d08007986 */ /* 0x0003e8000c10190a */
[----:B------:R-:W-:Y:S05]  /*09e0*/  @!P0 BRA `(.L_x_16) ;  /* 0xfffffffc00d48947 */ /* 0x000fea000383ffff */
.L_x_15:
[----:B------:R-:W-:Y:S05]  /*09f0*/  BSYNC.RECONVERGENT B0 ;  /* 0x0000000000007941 */ /* 0x000fea0003800200 */
.L_x_14:
[----:B------:R-:W0:Y:S01]  /*0a00*/  LDCU UR5, c[0x0][0x398] ;  /* 0x00007300ff0577ac */ /* 0x000e220008000800 */
[----:B------:R-:W-:Y:S01]  /*0a10*/  VIADD R6, R2, 0x1 ;  /* 0x0000000102067836 */ /* 0x000fe20000000000 */
[----:B------:R2:W-:Y:S01]  /*0a20*/  SYNCS.ARRIVE.TRANS64.A1T0 RZ, [R5+URZ+0x8], RZ ;  /* 0x000008ff05ff79a7 */ /* 0x0005e200081000ff */
[----:B------:R-:W-:Y:S01]  /*0a30*/  LOP3.LUT R2, R4, 0xff, RZ, 0xc0, !PT ;  /* 0x000000ff04027812 */ /* 0x000fe200078ec0ff */
[----:B------:R-:W-:Y:S02]  /*0a40*/  UIADD3 UR4, UPT, UPT, UR4, 0x1, URZ ;  /* 0x0000000104047890 */ /* 0x000fe4000fffe0ff */
[----:B------:R-:W-:Y:S01]  /*0a50*/  LOP3.LUT R7, R6, 0xff, RZ, 0xc0, !PT ;  /* 0x000000ff06077812 */ /* 0x000fe200078ec0ff */
[----:B------:R-:W-:Y:S01]  /*0a60*/  BAR.SYNC.DEFER_BLOCKING 0x0 ;  /* 0x0000000000007b1d */ /* 0x000fe20000010000 */
[----:B------:R-:W-:Y:S02]  /*0a70*/  ISETP.NE.AND P0, PT, R2, 0x2, PT ;  /* 0x000000020200780c */ /* 0x000fe40003f05270 */
[----:B------:R-:W-:-:S02]  /*0a80*/  ISETP.NE.AND P1, PT, R7, 0x2, PT ;  /* 0x000000020700780c */ /* 0x000fc40003f25270 */
[----:B------:R-:W-:Y:S02]  /*0a90*/  SEL R2, RZ, 0x1, P0 ;  /* 0x00000001ff027807 */ /* 0x000fe40000000000 */
[----:B------:R-:W-:Y:S02]  /*0aa0*/  SEL R4, R4, RZ, P0 ;  /* 0x000000ff04047207 */ /* 0x000fe40000000000 */
[----:B------:R-:W-:Y:S01]  /*0ab0*/  LOP3.LUT R3, R3, R2, RZ, 0x3c, !PT ;  /* 0x0000000203037212 */ /* 0x000fe200078e3cff */
[----:B0-----:R-:W-:Y:S01]  /*0ac0*/  UISETP.NE.AND UP0, UPT, UR4, UR5, UPT ;  /* 0x000000050400728c */ /* 0x001fe2000bf05270 */
[----:B------:R-:W-:-:S05]  /*0ad0*/  SEL R2, R6, RZ, P1 ;  /* 0x000000ff06027207 */ /* 0x000fca0000800000 */
[----:B------:R-:W-:-:S03]  /*0ae0*/  @!P1 LOP3.LUT R3, R3, 0x2, RZ, 0x3c, !PT ;  /* 0x0000000203039812 */ /* 0x000fc600078e3cff */
[----:B--2---:R-:W-:Y:S05]  /*0af0*/  BRA.U UP0, `(.L_x_17) ;  /* 0xfffffff900087547 */ /* 0x004fea000b83ffff */
.L_x_2:
[----:B------:R-:W0:Y:S01]  /*0b00*/  S2R R3, SR_CgaCtaId ;  /* 0x0000000000037919 */ /* 0x000e220000008800 */
[----:B------:R-:W-:Y:S01]  /*0b10*/  MOV R0, 0x400 ;  /* 0x0000040000007802 */ /* 0x000fe20000000f00 */
[----:B------:R-:W2:Y:S01]  /*0b20*/  S2R R7, SR_SWINHI ;  /* 0x0000000000077919 */ /* 0x000ea20000002f00 */
[----:B-1----:R-:W1:Y:S02]  /*0b30*/  S2R R9, SR_LANEID ;  /* 0x0000000000097919 */ /* 0x002e640000000000 */
[----:B0-----:R-:W-:-:S04]  /*0b40*/  LEA R6, R3, R0, 0x18 ;  /* 0x0000000003067211 */ /* 0x001fc800078ec0ff */
[----:B------:R-:W-:Y:S02]  /*0b50*/  MOV R4, R6 ;  /* 0x0000000600047202 */ /* 0x000fe40000000f00 */
[----:B--2---:R-:W-:Y:S02]  /*0b60*/  MOV R5, R7 ;  /* 0x0000000700057202 */ /* 0x004fe40000000f00 */
[----:B------:R-:W-:Y:S02]  /*0b70*/  VOTE.ANY R7, PT, PT ;  /* 0x0000000000077806 */ /* 0x000fe400038e0100 */
[----:B------:R-:W-:-:S05]  /*0b80*/  IADD3 R2, P0, PT, R4, 0x20, RZ ;  /* 0x0000002004027810 */ /* 0x000fca0007f1e0ff */
[----:B------:R-:W-:-:S04]  /*0b90*/  IMAD.X R3, RZ, RZ, R5, P0 ;  /* 0x000000ffff037224 */ /* 0x000fc800000e0605 */
[----:B------:R-:W0:Y:S02]  /*0ba0*/  MATCH.ANY.U64 R2, R2 ;  /* 0x00000000020273a1 */ /* 0x000e2400000e8200 */
[----:B0-----:R-:W0:Y:S08]  /*0bb0*/  BREV R0, R2 ;  /* 0x0000000200007301 */ /* 0x001e300000000000 */
[----:B0-----:R-:W1:Y:S02]  /*0bc0*/  FLO.U32.SH R0, R0 ;  /* 0x0000000000007300 */ /* 0x001e6400000e0400 */
[----:B-1----:R-:W-:-:S13]  /*0bd0*/  ISETP.NE.AND P0, PT, R9, R0, PT ;  /* 0x000000000900720c */ /* 0x002fda0003f05270 */
[----:B------:R-:W-:Y:S05]  /*0be0*/  @P0 EXIT ;  /* 0x000000000000094d */ /* 0x000fea0003800000 */
[----:B------:R-:W0:Y:S02]  /*0bf0*/  POPC R2, R2 ;  /* 0x0000000200027309 */ /* 0x000e240000000000 */
[----:B0-----:R-:W-:Y:S01]  /*0c00*/  IMAD.MOV R3, RZ, RZ, -R2 ;  /* 0x000000ffff037224 */ /* 0x001fe200078e0a02 */
[----:B------:R0:W-:Y:S06]  /*0c10*/  MEMBAR.SC.CTA ;  /* 0x0000000000007992 */ /* 0x0001ec0000000000 */
[----:B0-----:R-:W2:Y:S02]  /*0c20*/  ATOM.E.ADD.STRONG.SM PT, R5, desc[UR10][R4.64+0x20], R3 ;  /* 0x800020030405798a */ /* 0x001ea400081eb10a */
[----:B--2---:R-:W-:Y:S01]  /*0c30*/  NOP ;  /* 0x0000000000007918 */ /* 0x004fe20000000000 */
[----:B------:R-:W-:-:S13]  /*0c40*/  ISETP.NE.AND P0, PT, R5, R2, PT ;  /* 0x000000020500720c */ /* 0x000fda0003f05270 */
[----:B------:R-:W-:Y:S05]  /*0c50*/  @P0 EXIT ;  /* 0x000000000000094d */ /* 0x000fea0003800000 */
[----:B------:R-:W0:Y:S02]  /*0c60*/  SYNCS.CCTL.IV [R6+URZ] ;  /* 0x00000000060079b1 */ /* 0x000e2400080000ff */
[----:B0-----:R-:W0:Y:S02]  /*0c70*/  SYNCS.CCTL.IV [R6+URZ+0x8] ;  /* 0x00000800060079b1 */ /* 0x001e2400080000ff */
[----:B0-----:R-:W0:Y:S02]  /*0c80*/  SYNCS.CCTL.IV [R6+URZ+0x10] ;  /* 0x00001000060079b1 */ /* 0x001e2400080000ff */
[----:B0-----:R-:W-:Y:S01]  /*0c90*/  SYNCS.CCTL.IV [R6+URZ+0x18] ;  /* 0x00001800060079b1 */ /* 0x001fe200080000ff */
[----:B------:R-:W-:Y:S05]  /*0ca0*/  EXIT ;  /* 0x000000000000794d */ /* 0x000fea0003800000 */
.L_x_18:
[----:B------:R-:W-:-:S00]  /*0cb0*/  BRA `(.L_x_18) ;  /* 0xfffffffc00fc7947 */ /* 0x000fc0000383ffff */
[----:B------:R-:W-:-:S00]  /*0cc0*/  NOP ;  /* 0x0000000000007918 */ /* 0x000fc00000000000 */
        /* <DEDUP_REMOVED lines=11> */
.L_x_19:


//--------------------- .nv.shared._Z19kv_prefetch_overlapPKfS0_Pfii --------------------------
	.section	.nv.shared._Z19kv_prefetch_overlapPKfS0_Pfii,"aw",@nobits
	.sectionflags	@""
	.align	16
.nv.shared._Z19kv_prefetch_overlapPKfS0_Pfii:
	.zero		1072


//--------------------- .nv.shared.reserved.0     --------------------------
	.section	.nv.shared.reserved.0,"aw",@nobits
	.weak		__nv_reservedSMEM_offset_0_alias
	.size		__nv_reservedSMEM_offset_0_alias, 0, 64
	.other		__nv_reservedSMEM_offset_0_alias,@"STO_CUDA_RESERVED_SHARED STV_DEFAULT"
__nv_reservedSMEM_offset_0_alias:
	.zero		0
	.zero		64


//--------------------- .nv.constant0._Z19kv_prefetch_overlapPKfS0_Pfii --------------------------
	.section	.nv.constant0._Z19kv_prefetch_overlapPKfS0_Pfii,"a",@progbits
	.sectionflags	@""
	.align	4
.nv.constant0._Z19kv_prefetch_overlapPKfS0_Pfii:
	.zero		928


//--------------------- SYMBOLS --------------------------

	.type		.nv.reservedSmem.offset0,@object
	.size		.nv.reservedSmem.offset0,0x4
	.type		.nv.reservedSmem.cap,@object
	.size		.nv.reservedSmem.cap,0x4
